	.headerflags	@"EF_CUDA_TEXMODE_UNIFIED EF_CUDA_64BIT_ADDRESS EF_CUDA_ACCELERATORS EF_CUDA_SM90 EF_CUDA_VIRTUAL_SM(EF_CUDA_SM90)"
	.elftype	@"ET_EXEC"


//--------------------- .nv.info                  --------------------------
	.section	.nv.info,"",@"SHT_CUDA_INFO"
	.align	4


	//----- nvinfo : EIATTR_REGCOUNT
	.align		4
        /*0000*/ 	.byte	0x04, 0x2f
        /*0002*/ 	.short	(.L_3 - .L_2)
	.align		4
.L_2:
        /*0004*/ 	.word	index@(triton_poi_fused__native_batch_norm_legit_no_training_1)
        /*0008*/ 	.word	0x00000010


	//----- nvinfo : EIATTR_MIN_STACK_SIZE
	.align		4
.L_3:
        /*000c*/ 	.byte	0x04, 0x12
        /*000e*/ 	.short	(.L_5 - .L_4)
	.align		4
.L_4:
        /*0010*/ 	.word	index@(triton_poi_fused__native_batch_norm_legit_no_training_1)
        /*0014*/ 	.word	0x00000000


	//----- nvinfo : EIATTR_FRAME_SIZE
	.align		4
.L_5:
        /*0018*/ 	.byte	0x04, 0x11
        /*001a*/ 	.short	(.L_7 - .L_6)
	.align		4
.L_6:
        /*001c*/ 	.word	index@(triton_poi_fused__native_batch_norm_legit_no_training_1)
        /*0020*/ 	.word	0x00000000


	//----- nvinfo : EIATTR_MIN_STACK_SIZE
	.align		4
.L_7:
        /*0024*/ 	.byte	0x04, 0x12
        /*0026*/ 	.short	(.L_9 - .L_8)
	.align		4
.L_8:
        /*0028*/ 	.word	index@(triton_poi_fused__native_batch_norm_legit_no_training_1)
        /*002c*/ 	.word	0x00000000
.L_9:


//--------------------- .nv.info.triton_poi_fused__native_batch_norm_legit_no_training_1 --------------------------
	.section	.nv.info.triton_poi_fused__native_batch_norm_legit_no_training_1,"",@"SHT_CUDA_INFO"
	.sectionflags	@""
	.align	4


	//----- nvinfo : EIATTR_CUDA_API_VERSION
	.align		4
        /*0000*/ 	.byte	0x04, 0x37
        /*0002*/ 	.short	(.L_11 - .L_10)
.L_10:
        /*0004*/ 	.word	0x0000007c


	//----- nvinfo : EIATTR_KPARAM_INFO
	.align		4
.L_11:
        /*0008*/ 	.byte	0x04, 0x17
        /*000a*/ 	.short	(.L_13 - .L_12)
.L_12:
        /*000c*/ 	.word	0x00000000
        /*0010*/ 	.short	0x0006
        /*0012*/ 	.short	0x0030
        /*0014*/ 	.byte	0x00, 0xf0, 0x11, 0x00


	//----- nvinfo : EIATTR_KPARAM_INFO
	.align		4
.L_13:
        /*0018*/ 	.byte	0x04, 0x17
        /*001a*/ 	.short	(.L_15 - .L_14)
.L_14:
        /*001c*/ 	.word	0x00000000
        /*0020*/ 	.short	0x0005
        /*0022*/ 	.short	0x0028
        /*0024*/ 	.byte	0x00, 0xf4, 0x21, 0x00


	//----- nvinfo : EIATTR_KPARAM_INFO
	.align		4
.L_15:
        /*0028*/ 	.byte	0x04, 0x17
        /*002a*/ 	.short	(.L_17 - .L_16)
.L_16:
        /*002c*/ 	.word	0x00000000
        /*0030*/ 	.short	0x0004
        /*0032*/ 	.short	0x0020
        /*0034*/ 	.byte	0x00, 0xf4, 0x21, 0x00


	//----- nvinfo : EIATTR_KPARAM_INFO
	.align		4
.L_17:
        /*0038*/ 	.byte	0x04, 0x17
        /*003a*/ 	.short	(.L_19 - .L_18)
.L_18:
        /*003c*/ 	.word	0x00000000
        /*0040*/ 	.short	0x0003
        /*0042*/ 	.short	0x0018
        /*0044*/ 	.byte	0x00, 0xf4, 0x21, 0x00


	//----- nvinfo : EIATTR_KPARAM_INFO
	.align		4
.L_19:
        /*0048*/ 	.byte	0x04, 0x17
        /*004a*/ 	.short	(.L_21 - .L_20)
.L_20:
        /*004c*/ 	.word	0x00000000
        /*0050*/ 	.short	0x0002
        /*0052*/ 	.short	0x0010
        /*0054*/ 	.byte	0x00, 0xf4, 0x21, 0x00


	//----- nvinfo : EIATTR_KPARAM_INFO
	.align		4
.L_21:
        /*0058*/ 	.byte	0x04, 0x17
        /*005a*/ 	.short	(.L_23 - .L_22)
.L_22:
        /*005c*/ 	.word	0x00000000
        /*0060*/ 	.short	0x0001
        /*0062*/ 	.short	0x0008
        /*0064*/ 	.byte	0x00, 0xf4, 0x21, 0x00


	//----- nvinfo : EIATTR_KPARAM_INFO
	.align		4
.L_23:
        /*0068*/ 	.byte	0x04, 0x17
        /*006a*/ 	.short	(.L_25 - .L_24)
.L_24:
        /*006c*/ 	.word	0x00000000
        /*0070*/ 	.short	0x0000
        /*0072*/ 	.short	0x0000
        /*0074*/ 	.byte	0x00, 0xf4, 0x21, 0x00


	//----- nvinfo : EIATTR_SPARSE_MMA_MASK
	.align		4
.L_25:
        /*0078*/ 	.byte	0x03, 0x50
        /*007a*/ 	.short	0x0000


	//----- nvinfo : EIATTR_MAXREG_COUNT
	.align		4
        /*007c*/ 	.byte	0x03, 0x1b
        /*007e*/ 	.short	0x00ff


	//----- nvinfo : EIATTR_EXIT_INSTR_OFFSETS
	.align		4
        /*0080*/ 	.byte	0x04, 0x1c
        /*0082*/ 	.short	(.L_27 - .L_26)


	//   ....[0]....
.L_26:
        /*0084*/ 	.word	0x000002b0


	//----- nvinfo : EIATTR_REQNTID
	.align		4
.L_27:
        /*0088*/ 	.byte	0x04, 0x10
        /*008a*/ 	.short	(.L_29 - .L_28)
.L_28:
        /*008c*/ 	.word	0x00000080
        /*0090*/ 	.word	0x00000001
        /*0094*/ 	.word	0x00000001


	//----- nvinfo : EIATTR_CBANK_PARAM_SIZE
	.align		4
.L_29:
        /*0098*/ 	.byte	0x03, 0x19
        /*009a*/ 	.short	0x0034


	//----- nvinfo : EIATTR_PARAM_CBANK
	.align		4
        /*009c*/ 	.byte	0x04, 0x0a
        /*009e*/ 	.short	(.L_31 - .L_30)
	.align		4
.L_30:
        /*00a0*/ 	.word	index@(.nv.constant0.triton_poi_fused__native_batch_norm_legit_no_training_1)
        /*00a4*/ 	.short	0x0210
        /*00a6*/ 	.short	0x0034


	//----- nvinfo : EIATTR_SW_WAR
	.align		4
.L_31:
        /*00a8*/ 	.byte	0x04, 0x36
        /*00aa*/ 	.short	(.L_33 - .L_32)
.L_32:
        /*00ac*/ 	.word	0x00000008
.L_33:


//--------------------- .nv.callgraph             --------------------------
	.section	.nv.callgraph,"",@"SHT_CUDA_CALLGRAPH"
	.align	4
	.sectionentsize	8
	.align		4
        /*0000*/ 	.word	0x00000000
	.align		4
        /*0004*/ 	.word	0xffffffff
	.align		4
        /*0008*/ 	.word	0x00000000
	.align		4
        /*000c*/ 	.word	0xfffffffe
	.align		4
        /*0010*/ 	.word	0x00000000
	.align		4
        /*0014*/ 	.word	0xfffffffd
	.align		4
        /*0018*/ 	.word	0x00000000
	.align		4
        /*001c*/ 	.word	0xfffffffc


//--------------------- .nv.constant4             --------------------------
	.section	.nv.constant4,"a",@progbits
	.align	8
	.align		8
.nv.constant4:
        /*0000*/ 	.dword	_$_str
	.align		8
        /*0008*/ 	.dword	_$_str_$_2


//--------------------- .text.triton_poi_fused__native_batch_norm_legit_no_training_1 --------------------------
	.section	.text.triton_poi_fused__native_batch_norm_legit_no_training_1,"ax",@progbits
	.align	128
        .global         triton_poi_fused__native_batch_norm_legit_no_training_1
        .type           triton_poi_fused__native_batch_norm_legit_no_training_1,@function
        .size           triton_poi_fused__native_batch_norm_legit_no_training_1,(.L_x_1 - triton_poi_fused__native_batch_norm_legit_no_training_1)
        .other          triton_poi_fused__native_batch_norm_legit_no_training_1,@"STO_CUDA_ENTRY STV_DEFAULT"
triton_poi_fused__native_batch_norm_legit_no_training_1:
.text.triton_poi_fused__native_batch_norm_legit_no_training_1:
[----:B------:R-:W-:Y:S01]  /*0000*/  LDC R1, c[0x0][0x28] ;  /* 0x00000a00ff017b82 */ /* 0x000fe20000000800 */
[----:B------:R-:W1:Y:S07]  /*0010*/  S2R R0, SR_TID.X ;  /* 0x0000000000007919 */ /* 0x000e6e0000002100 */
[----:B------:R-:W2:Y:S01]  /*0020*/  LDC.64 R6, c[0x0][0x220] ;  /* 0x00008800ff067b82 */ /* 0x000ea20000000a00 */
[----:B------:R-:W-:Y:S01]  /*0030*/  ULDC.64 UR4, c[0x0][0x208] ;  /* 0x0000820000047ab9 */ /* 0x000fe20000000a00 */
[----:B------:R-:W3:Y:S06]  /*0040*/  S2R R3, SR_CTAID.X ;  /* 0x0000000000037919 */ /* 0x000eec0000002500 */
[----:B------:R-:W4:Y:S08]  /*0050*/  LDC.64 R4, c[0x0][0x218] ;  /* 0x00008600ff047b82 */ /* 0x000f300000000a00 */
[----:B------:R-:W5:Y:S08]  /*0060*/  LDC.64 R8, c[0x0][0x228] ;  /* 0x00008a00ff087b82 */ /* 0x000f700000000a00 */
[----:B------:R-:W5:Y:S01]  /*0070*/  LDC.64 R10, c[0x0][0x230] ;  /* 0x00008c00ff0a7b82 */ /* 0x000f620000000a00 */
[----:B-1----:R-:W-:-:S02]  /*0080*/  LOP3.LUT R0, R0, 0x7f, RZ, 0xc0, !PT ;  /* 0x0000007f00007812 */ /* 0x002fc400078ec0ff */
[----:B---3--:R-:W-:Y:S02]  /*0090*/  SHF.R.S32.HI R2, RZ, 0x18, R3 ;  /* 0x00000018ff027819 */ /* 0x008fe40000011403 */
[----:B------:R-:W-:Y:S02]  /*00a0*/  LEA R0, R3, R0, 0x7 ;  /* 0x0000000003007211 */ /* 0x000fe400078e38ff */
[----:B------:R-:W-:-:S04]  /*00b0*/  SGXT R3, R2, 0x1 ;  /* 0x000000010203781a */ /* 0x000fc80000000200 */
[----:B------:R-:W-:-:S04]  /*00c0*/  LEA.HI R3, R3, R0, RZ, 0xb ;  /* 0x0000000003037211 */ /* 0x000fc800078f58ff */
[----:B------:R-:W-:-:S04]  /*00d0*/  LOP3.LUT R3, R3, 0xfffff800, RZ, 0xc0, !PT ;  /* 0xfffff80003037812 */ /* 0x000fc800078ec0ff */
[----:B------:R-:W-:Y:S02]  /*00e0*/  IADD3 R13, R0, -R3, RZ ;  /* 0x80000003000d7210 */ /* 0x000fe40007ffe0ff */
[----:B------:R-:W1:Y:S03]  /*00f0*/  LDC.64 R2, c[0x0][0x210] ;  /* 0x00008400ff027b82 */ /* 0x000e660000000a00 */
[----:B--2---:R-:W-:-:S06]  /*0100*/  IMAD.WIDE R6, R13, 0x4, R6 ;  /* 0x000000040d067825 */ /* 0x004fcc00078e0206 */
[----:B------:R-:W2:Y:S01]  /*0110*/  LDG.E.EL R6, desc[UR4][R6.64] ;  /* 0x0000000406067981 */ /* 0x000ea2000c2e1900 */
[----:B----4-:R-:W-:-:S04]  /*0120*/  IMAD.WIDE R4, R13, 0x4, R4 ;  /* 0x000000040d047825 */ /* 0x010fc800078e0204 */
[C---:B-----5:R-:W-:Y:S02]  /*0130*/  IMAD.WIDE R8, R13.reuse, 0x4, R8 ;  /* 0x000000040d087825 */ /* 0x060fe400078e0208 */
[----:B------:R3:W4:Y:S02]  /*0140*/  LDG.E.EL R5, desc[UR4][R4.64] ;  /* 0x0000000404057981 */ /* 0x000724000c2e1900 */
[----:B0-----:R-:W-:Y:S02]  /*0150*/  IMAD.WIDE R10, R13, 0x4, R10 ;  /* 0x000000040d0a7825 */ /* 0x001fe400078e020a */
[----:B------:R-:W5:Y:S02]  /*0160*/  LDG.E.EL R8, desc[UR4][R8.64] ;  /* 0x0000000408087981 */ /* 0x000f64000c2e1900 */
[C---:B-1----:R-:W-:Y:S02]  /*0170*/  IMAD.WIDE R2, R0.reuse, 0x4, R2 ;  /* 0x0000000400027825 */ /* 0x042fe400078e0202 */
[----:B------:R-:W5:Y:S04]  /*0180*/  LDG.E.EL R11, desc[UR4][R10.64] ;  /* 0x000000040a0b7981 */ /* 0x000f68000c2e1900 */
[----:B------:R0:W4:Y:S01]  /*0190*/  LDG.E R12, desc[UR4][R2.64] ;  /* 0x00000004020c7981 */ /* 0x000122000c1e1900 */
[----:B---3--:R-:W-:Y:S01]  /*01a0*/  HFMA2.MMA R4, -RZ, RZ, 1.625, 0 ;  /* 0x3e800000ff047435 */ /* 0x008fe200000001ff */
[----:B0-----:R-:W0:Y:S02]  /*01b0*/  LDC.64 R2, c[0x0][0x238] ;  /* 0x00008e00ff027b82 */ /* 0x001e240000000a00 */
[----:B0-----:R-:W-:-:S04]  /*01c0*/  IMAD.WIDE R2, R0, 0x4, R2 ;  /* 0x0000000400027825 */ /* 0x001fc800078e0202 */
[----:B--2---:R-:W-:-:S04]  /*01d0*/  FADD R6, R6, 9.9999997473787516356e-06 ;  /* 0x3727c5ac06067421 */ /* 0x004fc80000000000 */
[----:B------:R-:W0:Y:S02]  /*01e0*/  MUFU.SQRT R7, R6 ;  /* 0x0000000600077308 */ /* 0x000e240000002000 */
[C---:B0-----:R-:W-:Y:S02]  /*01f0*/  FSETP.GT.AND P0, PT, R7.reuse, 8.50705917302346158658e+37, PT ;  /* 0x7e8000000700780b */ /* 0x041fe40003f04000 */
[----:B------:R-:W-:-:S11]  /*0200*/  FSETP.GEU.AND P1, PT, R7, 1.175494350822287508e-38, PT ;  /* 0x008000000700780b */ /* 0x000fd60003f2e000 */
[----:B------:R-:W-:-:S04]  /*0210*/  @P0 FMUL R7, R7, 0.25 ;  /* 0x3e80000007070820 */ /* 0x000fc80000400000 */
[----:B------:R-:W-:-:S06]  /*0220*/  @!P1 FMUL R7, R7, 16777216 ;  /* 0x4b80000007079820 */ /* 0x000fcc0000400000 */
[----:B------:R-:W0:Y:S01]  /*0230*/  MUFU.RCP R7, R7 ;  /* 0x0000000700077308 */ /* 0x000e220000001000 */
[----:B------:R-:W-:Y:S01]  /*0240*/  FSEL R4, R4, 1, P0 ;  /* 0x3f80000004047808 */ /* 0x000fe20000000000 */
[----:B----4-:R-:W-:-:S04]  /*0250*/  FADD R5, R12, -R5 ;  /* 0x800000050c057221 */ /* 0x010fc80000000000 */
[----:B------:R-:W-:-:S04]  /*0260*/  @!P1 FMUL R4, R4, 16777216 ;  /* 0x4b80000004049820 */ /* 0x000fc80000400000 */
[----:B0-----:R-:W-:-:S04]  /*0270*/  FMUL R4, R7, R4 ;  /* 0x0000000407047220 */ /* 0x001fc80000400000 */
[----:B------:R-:W-:-:S04]  /*0280*/  FMUL R4, R5, R4 ;  /* 0x0000000405047220 */ /* 0x000fc80000400000 */
[----:B-----5:R-:W-:-:S05]  /*0290*/  FFMA R11, R8, R4, R11 ;  /* 0x00000004080b7223 */ /* 0x020fca000000000b */
[----:B------:R-:W-:Y:S01]  /*02a0*/  STG.E desc[UR4][R2.64], R11 ;  /* 0x0000000b02007986 */ /* 0x000fe2000c101904 */
[----:B------:R-:W-:Y:S05]  /*02b0*/  EXIT ;  /* 0x000000000000794d */ /* 0x000fea0003800000 */
.L_x_0:
[----:B------:R-:W-:-:S00]  /*02c0*/  BRA `(.L_x_0) ;  /* 0xfffffffc00fc7947 */ /* 0x000fc0000383ffff */
[----:B------:R-:W-:-:S00]  /*02d0*/  NOP ;  /* 0x0000000000007918 */ /* 0x000fc00000000000 */
        /* <DEDUP_REMOVED lines=10> */
.L_x_1:


//--------------------- .nv.global.init           --------------------------
	.section	.nv.global.init,"aw",@progbits
.nv.global.init:
	.type		_$_str,@object
	.size		_$_str,(_$_str_$_2 - _$_str)
_$_str:
        /*0000*/ 	.byte	0x5f, 0x5f, 0x43, 0x55, 0x44, 0x41, 0x5f, 0x46, 0x54, 0x5a, 0x00
	.type		_$_str_$_2,@object
	.size		_$_str_$_2,(.L_1 - _$_str_$_2)
_$_str_$_2:
        /*000b*/ 	.byte	0x5f, 0x5f, 0x43, 0x55, 0x44, 0x41, 0x5f, 0x50, 0x52, 0x45, 0x43, 0x5f, 0x53, 0x51, 0x52, 0x54
        /*001b*/ 	.byte	0x00
.L_1:


//--------------------- .nv.constant0.triton_poi_fused__native_batch_norm_legit_no_training_1 --------------------------
	.section	.nv.constant0.triton_poi_fused__native_batch_norm_legit_no_training_1,"a",@progbits
	.sectionflags	@""
	.align	4
.nv.constant0.triton_poi_fused__native_batch_norm_legit_no_training_1:
	.zero		580
